//
// Generated by NVIDIA NVVM Compiler
//
// Compiler Build ID: CL-36424714
// Cuda compilation tools, release 13.0, V13.0.88
// Based on NVVM 20.0.0
//

.version 9.0
.target sm_100
.address_size 64

	// .globl	_Z6matmulPViPiS1_ii

.visible .entry _Z6matmulPViPiS1_ii(
	.param .u64 .ptr .align 1 _Z6matmulPViPiS1_ii_param_0,
	.param .u64 .ptr .align 1 _Z6matmulPViPiS1_ii_param_1,
	.param .u64 .ptr .align 1 _Z6matmulPViPiS1_ii_param_2,
	.param .u32 _Z6matmulPViPiS1_ii_param_3,
	.param .u32 _Z6matmulPViPiS1_ii_param_4
)
{
	.reg .pred 	%p<29>;
	.reg .b32 	%r<166>;
	.reg .b64 	%rd<53>;

	ld.param.u64 	%rd5, [_Z6matmulPViPiS1_ii_param_0];
	ld.param.u64 	%rd6, [_Z6matmulPViPiS1_ii_param_1];
	ld.param.u64 	%rd7, [_Z6matmulPViPiS1_ii_param_2];
	ld.param.u32 	%r48, [_Z6matmulPViPiS1_ii_param_3];
	ld.param.u32 	%r49, [_Z6matmulPViPiS1_ii_param_4];
	cvta.to.global.u64 	%rd1, %rd6;
	cvta.to.global.u64 	%rd2, %rd7;
	cvta.to.global.u64 	%rd3, %rd5;
	// begin inline asm
	mov.u32 %r50, %envreg2;
	// end inline asm
	cvt.u64.u32 	%rd8, %r50;
	// begin inline asm
	mov.u32 %r51, %envreg1;
	// end inline asm
	cvt.u64.u32 	%rd9, %r51;
	shl.b64 	%rd10, %rd9, 32;
	or.b64  	%rd4, %rd10, %rd8;
	mov.u32 	%r1, %ctaid.y;
	mov.u32 	%r2, %ctaid.x;
	mov.u32 	%r52, %ntid.x;
	mov.u32 	%r53, %tid.x;
	mad.lo.s32 	%r3, %r2, %r52, %r53;
	mov.u32 	%r4, %nctaid.x;
	mul.lo.s32 	%r5, %r4, %r52;
	setp.lt.s32 	%p1, %r49, 1;
	@%p1 bra 	$L__BB0_37;
	mov.u32 	%r55, %nctaid.y;
	mul.lo.s32 	%r56, %r4, %r55;
	mov.u32 	%r57, %nctaid.z;
	mul.lo.s32 	%r58, %r56, %r57;
	add.s32 	%r59, %r2, %r1;
	mov.u32 	%r60, %ctaid.z;
	neg.s32 	%r61, %r60;
	setp.eq.s32 	%p2, %r59, %r61;
	sub.s32 	%r62, -2147483647, %r58;
	selp.b32 	%r6, %r62, 1, %p2;
	add.s32 	%r7, %r48, -1;
	and.b32  	%r8, %r48, 7;
	and.b32  	%r9, %r48, 3;
	and.b32  	%r10, %r48, 2147483640;
	mov.b32 	%r148, 0;
	mul.wide.u32 	%rd39, %r48, 4;
$L__BB0_2:
	mul.lo.s32 	%r63, %r48, %r48;
	mul.wide.u32 	%rd11, %r63, 4;
	add.s64 	%rd12, %rd3, %rd11;
	ld.volatile.global.u32 	%r64, [%rd12+252];
	and.b32  	%r65, %r64, 1;
	setp.eq.b32 	%p3, %r65, 1;
	not.pred 	%p4, %p3;
	@%p4 bra 	$L__BB0_2;
	mov.u32 	%r66, %ctaid.y;
	mov.u32 	%r67, %ntid.y;
	mov.u32 	%r68, %tid.y;
	mad.lo.s32 	%r149, %r66, %r67, %r68;
	setp.ge.s32 	%p5, %r149, %r48;
	@%p5 bra 	$L__BB0_24;
	setp.gt.s32 	%p6, %r48, 0;
	@%p6 bra 	$L__BB0_5;
	bra.uni 	$L__BB0_20;
$L__BB0_5:
	setp.lt.s32 	%p10, %r3, %r48;
	@%p10 bra 	$L__BB0_7;
$L__BB0_6:
	add.s32 	%r149, %r149, %r5;
	setp.lt.s32 	%p20, %r149, %r48;
	@%p20 bra 	$L__BB0_5;
	bra.uni 	$L__BB0_24;
$L__BB0_7:
	mul.lo.s32 	%r15, %r149, %r48;
	mov.u32 	%r150, %r3;
$L__BB0_8:
	setp.lt.u32 	%p11, %r7, 7;
	mov.b32 	%r157, 0;
	mov.u32 	%r162, %r157;
	@%p11 bra 	$L__BB0_11;
	mov.b32 	%r151, 0;
	mov.u32 	%r162, %r151;
$L__BB0_10:
	.pragma "nounroll";
	add.s32 	%r73, %r151, %r15;
	mul.wide.s32 	%rd15, %r73, 4;
	add.s64 	%rd16, %rd3, %rd15;
	ld.volatile.global.u32 	%r74, [%rd16];
	mad.lo.s32 	%r75, %r151, %r48, %r150;
	mul.wide.s32 	%rd17, %r75, 4;
	add.s64 	%rd18, %rd1, %rd17;
	ld.global.u32 	%r76, [%rd18];
	mad.lo.s32 	%r77, %r76, %r74, %r162;
	ld.volatile.global.u32 	%r78, [%rd16+4];
	mul.wide.u32 	%rd19, %r48, 4;
	add.s64 	%rd20, %rd18, %rd19;
	ld.global.u32 	%r79, [%rd20];
	mad.lo.s32 	%r80, %r79, %r78, %r77;
	ld.volatile.global.u32 	%r81, [%rd16+8];
	add.s64 	%rd21, %rd20, %rd19;
	ld.global.u32 	%r82, [%rd21];
	mad.lo.s32 	%r83, %r82, %r81, %r80;
	ld.volatile.global.u32 	%r84, [%rd16+12];
	add.s64 	%rd22, %rd21, %rd19;
	ld.global.u32 	%r85, [%rd22];
	mad.lo.s32 	%r86, %r85, %r84, %r83;
	ld.volatile.global.u32 	%r87, [%rd16+16];
	add.s64 	%rd23, %rd22, %rd19;
	ld.global.u32 	%r88, [%rd23];
	mad.lo.s32 	%r89, %r88, %r87, %r86;
	ld.volatile.global.u32 	%r90, [%rd16+20];
	add.s64 	%rd24, %rd23, %rd19;
	ld.global.u32 	%r91, [%rd24];
	mad.lo.s32 	%r92, %r91, %r90, %r89;
	ld.volatile.global.u32 	%r93, [%rd16+24];
	add.s64 	%rd25, %rd24, %rd19;
	ld.global.u32 	%r94, [%rd25];
	mad.lo.s32 	%r95, %r94, %r93, %r92;
	ld.volatile.global.u32 	%r96, [%rd16+28];
	add.s64 	%rd26, %rd25, %rd19;
	ld.global.u32 	%r97, [%rd26];
	mad.lo.s32 	%r162, %r97, %r96, %r95;
	add.s32 	%r151, %r151, 8;
	setp.ne.s32 	%p12, %r151, %r10;
	mov.u32 	%r157, %r10;
	@%p12 bra 	$L__BB0_10;
$L__BB0_11:
	setp.eq.s32 	%p13, %r8, 0;
	@%p13 bra 	$L__BB0_19;
	add.s32 	%r99, %r8, -1;
	setp.lt.u32 	%p14, %r99, 3;
	@%p14 bra 	$L__BB0_14;
	add.s32 	%r100, %r157, %r15;
	mul.wide.s32 	%rd27, %r100, 4;
	add.s64 	%rd28, %rd3, %rd27;
	ld.volatile.global.u32 	%r101, [%rd28];
	mad.lo.s32 	%r102, %r157, %r48, %r150;
	mul.wide.s32 	%rd29, %r102, 4;
	add.s64 	%rd30, %rd1, %rd29;
	ld.global.u32 	%r103, [%rd30];
	mad.lo.s32 	%r104, %r103, %r101, %r162;
	ld.volatile.global.u32 	%r105, [%rd28+4];
	mul.wide.u32 	%rd31, %r48, 4;
	add.s64 	%rd32, %rd30, %rd31;
	ld.global.u32 	%r106, [%rd32];
	mad.lo.s32 	%r107, %r106, %r105, %r104;
	ld.volatile.global.u32 	%r108, [%rd28+8];
	add.s64 	%rd33, %rd32, %rd31;
	ld.global.u32 	%r109, [%rd33];
	mad.lo.s32 	%r110, %r109, %r108, %r107;
	ld.volatile.global.u32 	%r111, [%rd28+12];
	add.s64 	%rd34, %rd33, %rd31;
	ld.global.u32 	%r112, [%rd34];
	mad.lo.s32 	%r162, %r112, %r111, %r110;
	add.s32 	%r157, %r157, 4;
$L__BB0_14:
	setp.eq.s32 	%p15, %r9, 0;
	@%p15 bra 	$L__BB0_19;
	setp.eq.s32 	%p16, %r9, 1;
	@%p16 bra 	$L__BB0_17;
	add.s32 	%r114, %r157, %r15;
	mul.wide.s32 	%rd35, %r114, 4;
	add.s64 	%rd36, %rd3, %rd35;
	ld.volatile.global.u32 	%r115, [%rd36];
	mad.lo.s32 	%r116, %r157, %r48, %r150;
	mul.wide.s32 	%rd37, %r116, 4;
	add.s64 	%rd38, %rd1, %rd37;
	ld.global.u32 	%r117, [%rd38];
	mad.lo.s32 	%r118, %r117, %r115, %r162;
	ld.volatile.global.u32 	%r119, [%rd36+4];
	add.s64 	%rd40, %rd38, %rd39;
	ld.global.u32 	%r120, [%rd40];
	mad.lo.s32 	%r162, %r120, %r119, %r118;
	add.s32 	%r157, %r157, 2;
$L__BB0_17:
	and.b32  	%r121, %r48, 1;
	setp.eq.b32 	%p17, %r121, 1;
	not.pred 	%p18, %p17;
	@%p18 bra 	$L__BB0_19;
	add.s32 	%r122, %r157, %r15;
	mul.wide.s32 	%rd41, %r122, 4;
	add.s64 	%rd42, %rd3, %rd41;
	ld.volatile.global.u32 	%r123, [%rd42];
	mad.lo.s32 	%r124, %r157, %r48, %r150;
	mul.wide.s32 	%rd43, %r124, 4;
	add.s64 	%rd44, %rd1, %rd43;
	ld.global.u32 	%r125, [%rd44];
	mad.lo.s32 	%r162, %r125, %r123, %r162;
$L__BB0_19:
	add.s32 	%r126, %r150, %r15;
	mul.wide.s32 	%rd45, %r126, 4;
	add.s64 	%rd46, %rd2, %rd45;
	st.global.u32 	[%rd46], %r162;
	add.s32 	%r150, %r150, %r5;
	setp.lt.s32 	%p19, %r150, %r48;
	@%p19 bra 	$L__BB0_8;
	bra.uni 	$L__BB0_6;
$L__BB0_20:
	setp.ge.s32 	%p7, %r3, %r48;
	@%p7 bra 	$L__BB0_23;
	mad.lo.s32 	%r164, %r149, %r48, %r3;
	mov.u32 	%r165, %r3;
$L__BB0_22:
	mul.wide.s32 	%rd13, %r164, 4;
	add.s64 	%rd14, %rd2, %rd13;
	mov.b32 	%r69, 0;
	st.global.u32 	[%rd14], %r69;
	add.s32 	%r165, %r165, %r5;
	add.s32 	%r164, %r164, %r5;
	setp.lt.s32 	%p8, %r165, %r48;
	@%p8 bra 	$L__BB0_22;
$L__BB0_23:
	add.s32 	%r149, %r149, %r5;
	setp.lt.s32 	%p9, %r149, %r48;
	@%p9 bra 	$L__BB0_20;
$L__BB0_24:
	setp.ne.s64 	%p21, %rd4, 0;
	@%p21 bra 	$L__BB0_26;
	// begin inline asm
	trap;
	// end inline asm
$L__BB0_26:
	mov.u32 	%r127, %tid.x;
	mov.u32 	%r128, %tid.y;
	add.s32 	%r129, %r127, %r128;
	mov.u32 	%r130, %tid.z;
	or.b32  	%r44, %r129, %r130;
	setp.ne.s32 	%p22, %r44, 0;
	barrier.sync 	0;
	@%p22 bra 	$L__BB0_29;
	add.s64 	%rd47, %rd4, 4;
	// begin inline asm
	atom.add.release.gpu.u32 %r131,[%rd47],%r6;
	// end inline asm
$L__BB0_28:
	// begin inline asm
	ld.acquire.gpu.u32 %r133,[%rd47];
	// end inline asm
	xor.b32  	%r134, %r133, %r131;
	setp.gt.s32 	%p23, %r134, -1;
	@%p23 bra 	$L__BB0_28;
$L__BB0_29:
	mov.u32 	%r135, %ctaid.y;
	mov.u32 	%r136, %ntid.y;
	mad.lo.s32 	%r138, %r135, %r136, %r128;
	or.b32  	%r139, %r138, %r3;
	setp.ne.s32 	%p24, %r139, 0;
	barrier.sync 	0;
	@%p24 bra 	$L__BB0_31;
	mul.lo.s32 	%r140, %r48, %r48;
	mul.wide.u32 	%rd49, %r140, 4;
	add.s64 	%rd50, %rd3, %rd49;
	ld.volatile.global.u32 	%r141, [%rd50+252];
	add.s32 	%r142, %r141, 1;
	st.volatile.global.u32 	[%rd50+252], %r142;
$L__BB0_31:
	setp.ne.s64 	%p25, %rd4, 0;
	@%p25 bra 	$L__BB0_33;
	// begin inline asm
	trap;
	// end inline asm
$L__BB0_33:
	setp.ne.s32 	%p26, %r44, 0;
	barrier.sync 	0;
	@%p26 bra 	$L__BB0_36;
	add.s64 	%rd51, %rd4, 4;
	// begin inline asm
	atom.add.release.gpu.u32 %r143,[%rd51],%r6;
	// end inline asm
$L__BB0_35:
	// begin inline asm
	ld.acquire.gpu.u32 %r145,[%rd51];
	// end inline asm
	xor.b32  	%r146, %r145, %r143;
	setp.gt.s32 	%p27, %r146, -1;
	@%p27 bra 	$L__BB0_35;
$L__BB0_36:
	ld.param.u32 	%r147, [_Z6matmulPViPiS1_ii_param_4];
	barrier.sync 	0;
	add.s32 	%r148, %r148, 1;
	setp.ne.s32 	%p28, %r148, %r147;
	@%p28 bra 	$L__BB0_2;
$L__BB0_37:
	ret;

}


// ===== COMPILED SASS (sm_100) =====

	.target	sm_100

	.elftype	@"ET_EXEC"


//--------------------- .note.nv.tkinfo           --------------------------
	.section	.note.nv.tkinfo,"",@"SHT_NOTE"
	.sectionflags	@"SHF_NOTE_NV_TKINFO"
	.tkinfo
        /*0018*/ 	.word	0x00000002
        /*0030*/ 	.string	""
        /*0030*/ 	.string	"ptxas"
        /*0030*/ 	.string	"Cuda compilation tools, release 13.0, V13.0.88"
        /*0030*/ 	.string	"Build cuda_13.0.r13.0/compiler.36424714_0"
        /*0030*/ 	.string	"-arch sm_100 -m 64 "



//--------------------- .note.nv.cuinfo           --------------------------
	.section	.note.nv.cuinfo,"",@"SHT_NOTE"
	.sectionflags	@"SHF_NOTE_NV_CUINFO"
        /*0018*/ 	.short	0x0002
        /*001a*/ 	.short	0x0064
        /*001c*/ 	.short	0x0082
	.zero		2


//--------------------- .nv.info                  --------------------------
	.section	.nv.info,"",@"SHT_CUDA_INFO"
	.align	4


	//----- nvinfo : EIATTR_REGCOUNT
	.align		4
        /*0000*/ 	.byte	0x04, 0x2f
        /*0002*/ 	.short	(.L_1 - .L_0)
	.align		4
.L_0:
        /*0004*/ 	.word	index@(_Z6matmulPViPiS1_ii)
        /*0008*/ 	.word	0x00000020


	//----- nvinfo : EIATTR_FRAME_SIZE
	.align		4
.L_1:
        /*000c*/ 	.byte	0x04, 0x11
        /*000e*/ 	.short	(.L_3 - .L_2)
	.align		4
.L_2:
        /*0010*/ 	.word	index@(_Z6matmulPViPiS1_ii)
        /*0014*/ 	.word	0x00000000


	//----- nvinfo : EIATTR_MIN_STACK_SIZE
	.align		4
.L_3:
        /*0018*/ 	.byte	0x04, 0x12
        /*001a*/ 	.short	(.L_5 - .L_4)
	.align		4
.L_4:
        /*001c*/ 	.word	index@(_Z6matmulPViPiS1_ii)
        /*0020*/ 	.word	0x00000000
.L_5:


//--------------------- .nv.compat                --------------------------
	.section	.nv.compat,"",@"SHT_CUDA_COMPAT_INFO"
	.align	4
        /*0000*/ 	.byte	0x02, 0x09, 0x00, 0x00, 0x02, 0x02, 0x01, 0x00, 0x02, 0x05, 0x05, 0x00, 0x03, 0x07, 0x01, 0x01
        /*0010*/ 	.byte	0x02, 0x03, 0x00, 0x00, 0x02, 0x06, 0x01, 0x00, 0x04, 0x0b, 0x08, 0x00, 0x09, 0x00, 0x00, 0x00
        /*0020*/ 	.byte	0x00, 0x00, 0x00, 0x00


//--------------------- .nv.info._Z6matmulPViPiS1_ii --------------------------
	.section	.nv.info._Z6matmulPViPiS1_ii,"",@"SHT_CUDA_INFO"
	.sectionflags	@""
	.align	4


	//----- nvinfo : EIATTR_CUDA_API_VERSION
	.align		4
        /*0000*/ 	.byte	0x04, 0x37
        /*0002*/ 	.short	(.L_7 - .L_6)
.L_6:
        /*0004*/ 	.word	0x00000082


	//----- nvinfo : EIATTR_KPARAM_INFO
	.align		4
.L_7:
        /*0008*/ 	.byte	0x04, 0x17
        /*000a*/ 	.short	(.L_9 - .L_8)
.L_8:
        /*000c*/ 	.word	0x00000000
        /*0010*/ 	.short	0x0004
        /*0012*/ 	.short	0x001c
        /*0014*/ 	.byte	0x00, 0xf0, 0x11, 0x00


	//----- nvinfo : EIATTR_KPARAM_INFO
	.align		4
.L_9:
        /*0018*/ 	.byte	0x04, 0x17
        /*001a*/ 	.short	(.L_11 - .L_10)
.L_10:
        /*001c*/ 	.word	0x00000000
        /*0020*/ 	.short	0x0003
        /*0022*/ 	.short	0x0018
        /*0024*/ 	.byte	0x00, 0xf0, 0x11, 0x00


	//----- nvinfo : EIATTR_KPARAM_INFO
	.align		4
.L_11:
        /*0028*/ 	.byte	0x04, 0x17
        /*002a*/ 	.short	(.L_13 - .L_12)
.L_12:
        /*002c*/ 	.word	0x00000000
        /*0030*/ 	.short	0x0002
        /*0032*/ 	.short	0x0010
        /*0034*/ 	.byte	0x00, 0xf5, 0x21, 0x00


	//----- nvinfo : EIATTR_KPARAM_INFO
	.align		4
.L_13:
        /*0038*/ 	.byte	0x04, 0x17
        /*003a*/ 	.short	(.L_15 - .L_14)
.L_14:
        /*003c*/ 	.word	0x00000000
        /*0040*/ 	.short	0x0001
        /*0042*/ 	.short	0x0008
        /*0044*/ 	.byte	0x00, 0xf5, 0x21, 0x00


	//----- nvinfo : EIATTR_KPARAM_INFO
	.align		4
.L_15:
        /*0048*/ 	.byte	0x04, 0x17
        /*004a*/ 	.short	(.L_17 - .L_16)
.L_16:
        /*004c*/ 	.word	0x00000000
        /*0050*/ 	.short	0x0000
        /*0052*/ 	.short	0x0000
        /*0054*/ 	.byte	0x00, 0xf5, 0x21, 0x00


	//----- nvinfo : EIATTR_SPARSE_MMA_MASK
	.align		4
.L_17:
        /*0058*/ 	.byte	0x03, 0x50
        /*005a*/ 	.short	0x0000


	//----- nvinfo : EIATTR_MAXREG_COUNT
	.align		4
        /*005c*/ 	.byte	0x03, 0x1b
        /*005e*/ 	.short	0x00ff


	//----- nvinfo : EIATTR_NUM_BARRIERS
	.align		4
        /*0060*/ 	.byte	0x02, 0x4c
        /*0062*/ 	.byte	0x01
	.zero		1


	//----- nvinfo : EIATTR_MERCURY_ISA_VERSION
	.align		4
        /*0064*/ 	.byte	0x03, 0x5f
        /*0066*/ 	.short	0x0101


	//----- nvinfo : EIATTR_INT_WARP_WIDE_INSTR_OFFSETS
	.align		4
        /*0068*/ 	.byte	0x04, 0x31
        /*006a*/ 	.short	(.L_19 - .L_18)


	//   ....[0]....
.L_18:
        /*006c*/ 	.word	0x00000da0


	//   ....[1]....
        /*0070*/ 	.word	0x00000e60


	//   ....[2]....
        /*0074*/ 	.word	0x00001050


	//   ....[3]....
        /*0078*/ 	.word	0x00001110


	//----- nvinfo : EIATTR_COOP_GROUP_MASK_REGIDS
	.align		4
.L_19:
        /*007c*/ 	.byte	0x04, 0x29
        /*007e*/ 	.short	(.L_21 - .L_20)


	//   ....[0]....
.L_20:
        /*0080*/ 	.word	0xffffffff


	//   ....[1]....
        /*0084*/ 	.word	0xffffffff


	//   ....[2]....
        /*0088*/ 	.word	0xffffffff


	//   ....[3]....
        /*008c*/ 	.word	0xffffffff


	//   ....[4]....
        /*0090*/ 	.word	0x05000006


	//   ....[5]....
        /*0094*/ 	.word	0x05000006


	//   ....[6]....
        /*0098*/ 	.word	0x05000006


	//   ....[7]....
        /*009c*/ 	.word	0x05000006


	//----- nvinfo : EIATTR_COOP_GROUP_INSTR_OFFSETS
	.align		4
.L_21:
        /*00a0*/ 	.byte	0x04, 0x28
        /*00a2*/ 	.short	(.L_23 - .L_22)


	//   ....[0]....
.L_22:
        /*00a4*/ 	.word	0x00000d50


	//   ....[1]....
        /*00a8*/ 	.word	0x00000f40


	//   ....[2]....
        /*00ac*/ 	.word	0x00001010


	//   ....[3]....
        /*00b0*/ 	.word	0x000011c0


	//   ....[4]....
        /*00b4*/ 	.word	0x000012a0


	//   ....[5]....
        /*00b8*/ 	.word	0x00001360


	//   ....[6]....
        /*00bc*/ 	.word	0x00001420


	//   ....[7]....
        /*00c0*/ 	.word	0x000014e0


	//----- nvinfo : EIATTR_VRC_CTA_INIT_COUNT
	.align		4
.L_23:
        /*00c4*/ 	.byte	0x02, 0x4a
	.zero		1
	.zero		1


	//----- nvinfo : EIATTR_EXIT_INSTR_OFFSETS
	.align		4
        /*00c8*/ 	.byte	0x04, 0x1c
        /*00ca*/ 	.short	(.L_25 - .L_24)


	//   ....[0]....
.L_24:
        /*00cc*/ 	.word	0x00000030


	//   ....[1]....
        /*00d0*/ 	.word	0x00001210


	//----- nvinfo : EIATTR_CRS_STACK_SIZE
	.align		4
.L_25:
        /*00d4*/ 	.byte	0x04, 0x1e
        /*00d6*/ 	.short	(.L_27 - .L_26)
.L_26:
        /*00d8*/ 	.word	0x00000000


	//----- nvinfo : EIATTR_CBANK_PARAM_SIZE
	.align		4
.L_27:
        /*00dc*/ 	.byte	0x03, 0x19
        /*00de*/ 	.short	0x0020


	//----- nvinfo : EIATTR_PARAM_CBANK
	.align		4
        /*00e0*/ 	.byte	0x04, 0x0a
        /*00e2*/ 	.short	(.L_29 - .L_28)
	.align		4
.L_28:
        /*00e4*/ 	.word	index@(.nv.constant0._Z6matmulPViPiS1_ii)
        /*00e8*/ 	.short	0x0380
        /*00ea*/ 	.short	0x0020


	//----- nvinfo : EIATTR_SW_WAR
	.align		4
.L_29:
        /*00ec*/ 	.byte	0x04, 0x36
        /*00ee*/ 	.short	(.L_31 - .L_30)
.L_30:
        /*00f0*/ 	.word	0x00000008
.L_31:


//--------------------- .nv.callgraph             --------------------------
	.section	.nv.callgraph,"",@"SHT_CUDA_CALLGRAPH"
	.align	4
	.sectionentsize	8
	.align		4
        /*0000*/ 	.word	0x00000000
	.align		4
        /*0004*/ 	.word	0xffffffff
	.align		4
        /*0008*/ 	.word	0x00000000
	.align		4
        /*000c*/ 	.word	0xfffffffe
	.align		4
        /*0010*/ 	.word	0x00000000
	.align		4
        /*0014*/ 	.word	0xfffffffd
	.align		4
        /*0018*/ 	.word	0x00000000
	.align		4
        /*001c*/ 	.word	0xfffffffc


//--------------------- .text._Z6matmulPViPiS1_ii --------------------------
	.section	.text._Z6matmulPViPiS1_ii,"ax",@progbits
	.align	128
        .global         _Z6matmulPViPiS1_ii
        .type           _Z6matmulPViPiS1_ii,@function
        .size           _Z6matmulPViPiS1_ii,(.L_x_42 - _Z6matmulPViPiS1_ii)
        .other          _Z6matmulPViPiS1_ii,@"STO_CUDA_ENTRY STV_DEFAULT"
_Z6matmulPViPiS1_ii:
.text._Z6matmulPViPiS1_ii:
[----:B------:R-:W-:Y:S08]  /*0000*/  LDC R1, c[0x0][0x37c] ;  /* 0x0000df00ff017b82 */ /* 0x000ff00000000800 */
[----:B------:R-:W0:Y:S02]  /*0010*/  LDC R0, c[0x0][0x39c] ;  /* 0x0000e700ff007b82 */ /* 0x000e240000000800 */
[----:B0-----:R-:W-:-:S13]  /*0020*/  ISETP.GE.AND P0, PT, R0, 0x1, PT ;  /* 0x000000010000780c */ /* 0x001fda0003f06270 */
[----:B------:R-:W-:Y:S05]  /*0030*/  @!P0 EXIT ;  /* 0x000000000000894d */ /* 0x000fea0003800000 */
[----:B------:R-:W0:Y:S01]  /*0040*/  S2R R0, SR_CTAID.Z ;  /* 0x0000000000007919 */ /* 0x000e220000002700 */
[----:B------:R-:W1:Y:S01]  /*0050*/  S2UR UR10, SR_CTAID.Y ;  /* 0x00000000000a79c3 */ /* 0x000e620000002600 */
[----:B------:R-:W2:Y:S01]  /*0060*/  LDCU UR4, c[0x0][0x360] ;  /* 0x00006c00ff0477ac */ /* 0x000ea20008000800 */
[----:B------:R-:W-:Y:S01]  /*0070*/  IMAD.MOV.U32 R22, RZ, RZ, RZ ;  /* 0x000000ffff167224 */ /* 0x000fe200078e00ff */
[----:B------:R-:W1:Y:S01]  /*0080*/  S2R R2, SR_CTAID.X ;  /* 0x0000000000027919 */ /* 0x000e620000002500 */
[----:B------:R-:W3:Y:S01]  /*0090*/  LDCU UR6, c[0x0][0x370] ;  /* 0x00006e00ff0677ac */ /* 0x000ee20008000800 */
[----:B------:R-:W2:Y:S03]  /*00a0*/  S2R R3, SR_TID.X ;  /* 0x0000000000037919 */ /* 0x000ea60000002100 */
[----:B------:R-:W4:Y:S01]  /*00b0*/  LDC R16, c[0x0][0x398] ;  /* 0x0000e600ff107b82 */ /* 0x000f220000000800 */
[----:B------:R-:W5:Y:S01]  /*00c0*/  LDCU UR5, c[0x0][0x374] ;  /* 0x00006e80ff0577ac */ /* 0x000f620008000800 */
[----:B------:R-:W4:Y:S01]  /*00d0*/  LDCU UR7, c[0x0][0x378] ;  /* 0x00006f00ff0777ac */ /* 0x000f220008000800 */
[----:B------:R-:W-:-:S05]  /*00e0*/  CS2R.32 R24, SR_CgaSize ;  /* 0x0000000000187805 */ /* 0x000fca0000008a00 */
[----:B------:R-:W-:-:S05]  /*00f0*/  IMAD R24, R24, -0xa0, RZ ;  /* 0xffffff6018187824 */ /* 0x000fca00078e02ff */
[----:B------:R-:W-:-:S14]  /*0100*/  R2UR UR9, R24 ;  /* 0x00000000180972ca */ /* 0x000fdc00000e0000 */
[----:B------:R-:W2:Y:S01]  /*0110*/  LDCU UR9, c[0x0][UR9+0x258] ;  /* 0x00004b00090977ac */ /* 0x000ea20008000800 */
[----:B------:R-:W1:Y:S01]  /*0120*/  LDCU.64 UR12, c[0x0][0x358] ;  /* 0x00006b00ff0c77ac */ /* 0x000e620008000a00 */
[----:B---3--:R-:W-:-:S04]  /*0130*/  UIADD3 UR8, UPT, UPT, URZ, -UR6, URZ ;  /* 0x80000006ff087290 */ /* 0x008fc8000fffe0ff */
[----:B-----5:R-:W-:Y:S01]  /*0140*/  UIMAD UR5, UR8, UR5, URZ ;  /* 0x00000005080572a4 */ /* 0x020fe2000f8e02ff */
[----:B0-----:R-:W-:Y:S02]  /*0150*/  IADD3 R5, PT, PT, -R0, RZ, RZ ;  /* 0x000000ff00057210 */ /* 0x001fe40007ffe1ff */
[----:B----4-:R-:W-:Y:S01]  /*0160*/  IADD3 R4, PT, PT, R16, -0x1, RZ ;  /* 0xffffffff10047810 */ /* 0x010fe20007ffe0ff */
[----:B------:R-:W-:Y:S01]  /*0170*/  UIMAD UR5, UR7, UR5, -0x7fffffff ;  /* 0x80000001070574a4 */ /* 0x000fe2000f8e0205 */
[----:B-1----:R-:W-:Y:S02]  /*0180*/  IADD3 R0, PT, PT, R2, UR10, RZ ;  /* 0x0000000a02007c10 */ /* 0x002fe4000fffe0ff */
[----:B------:R-:W-:-:S05]  /*0190*/  CS2R.32 R24, SR_CgaSize ;  /* 0x0000000000187805 */ /* 0x000fca0000008a00 */
[----:B------:R-:W-:-:S05]  /*01a0*/  IMAD R24, R24, -0xa0, RZ ;  /* 0xffffff6018187824 */ /* 0x000fca00078e02ff */
[----:B------:R-:W-:-:S14]  /*01b0*/  R2UR UR10, R24 ;  /* 0x00000000180a72ca */ /* 0x000fdc00000e0000 */
[----:B------:R-:W0:Y:S01]  /*01c0*/  LDCU UR10, c[0x0][UR10+0x254] ;  /* 0x00004a800a0a77ac */ /* 0x000e220008000800 */
[----:B------:R-:W-:Y:S02]  /*01d0*/  LOP3.LUT R23, R16, 0x7, RZ, 0xc0, !PT ;  /* 0x0000000710177812 */ /* 0x000fe400078ec0ff */
[----:B------:R-:W-:Y:S01]  /*01e0*/  ISETP.NE.AND P1, PT, R0, R5, PT ;  /* 0x000000050000720c */ /* 0x000fe20003f25270 */
[----:B--2---:R-:W-:Y:S01]  /*01f0*/  IMAD R0, R2, UR4, R3 ;  /* 0x0000000402007c24 */ /* 0x004fe2000f8e0203 */
[----:B------:R-:W-:Y:S01]  /*0200*/  LOP3.LUT R24, R16, 0x3, RZ, 0xc0, !PT ;  /* 0x0000000310187812 */ /* 0x000fe200078ec0ff */
[----:B------:R-:W-:Y:S01]  /*0210*/  UIMAD UR4, UR4, UR6, URZ ;  /* 0x00000006040472a4 */ /* 0x000fe2000f8e02ff */
[----:B------:R-:W-:Y:S02]  /*0220*/  ISETP.GE.U32.AND P0, PT, R4, 0x7, PT ;  /* 0x000000070400780c */ /* 0x000fe40003f06070 */
[----:B------:R-:W-:Y:S02]  /*0230*/  MOV R2, UR9 ;  /* 0x0000000900027c02 */ /* 0x000fe40008000f00 */
[----:B------:R-:W-:-:S05]  /*0240*/  LOP3.LUT R16, R16, 0x7ffffff8, RZ, 0xc0, !PT ;  /* 0x7ffffff810107812 */ /* 0x000fca00078ec0ff */
[----:B------:R-:W-:Y:S01]  /*0250*/  VOTEU.ANY UP0, P1 ;  /* 0x0000000000ff7886 */ /* 0x000fe20000800100 */
[----:B------:R-:W-:Y:S01]  /*0260*/  USEL UR5, UR5, 0x1, !UP0 ;  /* 0x0000000105057887 */ /* 0x000fe2000c000000 */
[----:B0-----:R-:W-:-:S11]  /*0270*/  MOV R3, UR10 ;  /* 0x0000000a00037c02 */ /* 0x001fd60008000f00 */
.L_x_0:
[----:B------:R-:W-:Y:S05]  /*0280*/  YIELD ;  /* 0x0000000000007946 */ /* 0x000fea0003800000 */
[----:B0-----:R-:W0:Y:S01]  /*0290*/  LDCU UR6, c[0x0][0x398] ;  /* 0x00007300ff0677ac */ /* 0x001e220008000800 */
[----:B------:R-:W1:Y:S01]  /*02a0*/  LDC.64 R6, c[0x0][0x380] ;  /* 0x0000e000ff067b82 */ /* 0x000e620000000a00 */
[----:B0-----:R-:W-:-:S05]  /*02b0*/  MOV R5, UR6 ;  /* 0x0000000600057c02 */ /* 0x001fca0008000f00 */
[----:B------:R-:W-:-:S04]  /*02c0*/  IMAD R9, R5, R5, RZ ;  /* 0x0000000505097224 */ /* 0x000fc800078e02ff */
[----:B-1----:R-:W-:-:S06]  /*02d0*/  IMAD.WIDE.U32 R6, R9, 0x4, R6 ;  /* 0x0000000409067825 */ /* 0x002fcc00078e0006 */
[----:B------:R-:W2:Y:S02]  /*02e0*/  LDG.E.STRONG.SYS R6, desc[UR12][R6.64+0xfc] ;  /* 0x0000fc0c06067981 */ /* 0x000ea4000c1f5900 */
[----:B--2---:R-:W-:-:S04]  /*02f0*/  LOP3.LUT R4, R6, 0x1, RZ, 0xc0, !PT ;  /* 0x0000000106047812 */ /* 0x004fc800078ec0ff */
[----:B------:R-:W-:-:S13]  /*0300*/  ISETP.NE.U32.AND P1, PT, R4, 0x1, PT ;  /* 0x000000010400780c */ /* 0x000fda0003f25070 */
[----:B------:R-:W-:Y:S05]  /*0310*/  @P1 BRA `(.L_x_0) ;  /* 0xfffffffc00d81947 */ /* 0x000fea000383ffff */
[----:B------:R-:W0:Y:S01]  /*0320*/  S2R R4, SR_TID.Y ;  /* 0x0000000000047919 */ /* 0x000e220000002200 */
[----:B------:R-:W0:Y:S01]  /*0330*/  S2UR UR6, SR_CTAID.Y ;  /* 0x00000000000679c3 */ /* 0x000e220000002600 */
[----:B------:R-:W-:Y:S07]  /*0340*/  BSSY.RECONVERGENT B0, `(.L_x_1) ;  /* 0x0000096000007945 */ /* 0x000fee0003800200 */
[----:B------:R-:W0:Y:S02]  /*0350*/  LDC R17, c[0x0][0x364] ;  /* 0x0000d900ff117b82 */ /* 0x000e240000000800 */
[----:B0-----:R-:W-:-:S05]  /*0360*/  IMAD R17, R17, UR6, R4 ;  /* 0x0000000611117c24 */ /* 0x001fca000f8e0204 */
[----:B------:R-:W-:-:S13]  /*0370*/  ISETP.GE.AND P1, PT, R17, R5, PT ;  /* 0x000000051100720c */ /* 0x000fda0003f26270 */
[----:B------:R-:W-:Y:S05]  /*0380*/  @P1 BRA `(.L_x_2) ;  /* 0x0000000800441947 */ /* 0x000fea0003800000 */
[----:B------:R-:W-:-:S13]  /*0390*/  ISETP.GT.AND P1, PT, R5, RZ, PT ;  /* 0x000000ff0500720c */ /* 0x000fda0003f24270 */
[----:B------:R-:W-:Y:S05]  /*03a0*/  @P1 BRA `(.L_x_3) ;  /* 0x00000000004c1947 */ /* 0x000fea0003800000 */
.L_x_7:
[----:B------:R-:W0:Y:S01]  /*03b0*/  LDCU UR6, c[0x0][0x398] ;  /* 0x00007300ff0677ac */ /* 0x000e220008000800 */
[----:B------:R-:W-:Y:S01]  /*03c0*/  BSSY.RECONVERGENT B1, `(.L_x_4) ;  /* 0x000000d000017945 */ /* 0x000fe20003800200 */
[----:B0-----:R-:W-:-:S05]  /*03d0*/  IMAD.U32 R5, RZ, RZ, UR6 ;  /* 0x00000006ff057e24 */ /* 0x001fca000f8e00ff */
[----:B------:R-:W-:-:S13]  /*03e0*/  ISETP.GE.AND P1, PT, R0, R5, PT ;  /* 0x000000050000720c */ /* 0x000fda0003f26270 */
[----:B------:R-:W-:Y:S05]  /*03f0*/  @P1 BRA `(.L_x_5) ;  /* 0x0000000000241947 */ /* 0x000fea0003800000 */
[----:B------:R-:W0:Y:S01]  /*0400*/  LDC.64 R8, c[0x0][0x390] ;  /* 0x0000e400ff087b82 */ /* 0x000e220000000a00 */
[----:B------:R-:W-:Y:S01]  /*0410*/  IMAD R11, R17, R5, R0 ;  /* 0x00000005110b7224 */ /* 0x000fe200078e0200 */
[----:B------:R-:W-:-:S07]  /*0420*/  MOV R4, R0 ;  /* 0x0000000000047202 */ /* 0x000fce0000000f00 */
.L_x_6:
[C---:B0-----:R-:W-:Y:S01]  /*0430*/  IMAD.WIDE R6, R11.reuse, 0x4, R8 ;  /* 0x000000040b067825 */ /* 0x041fe200078e0208 */
[----:B------:R-:W-:Y:S02]  /*0440*/  IADD3 R4, PT, PT, R4, UR4, RZ ;  /* 0x0000000404047c10 */ /* 0x000fe4000fffe0ff */
[----:B------:R-:W-:Y:S02]  /*0450*/  IADD3 R11, PT, PT, R11, UR4, RZ ;  /* 0x000000040b0b7c10 */ /* 0x000fe4000fffe0ff */
[----:B------:R1:W-:Y:S01]  /*0460*/  STG.E desc[UR12][R6.64], RZ ;  /* 0x000000ff06007986 */ /* 0x0003e2000c10190c */
[----:B------:R-:W-:-:S13]  /*0470*/  ISETP.GE.AND P1, PT, R4, R5, PT ;  /* 0x000000050400720c */ /* 0x000fda0003f26270 */
[----:B-1----:R-:W-:Y:S05]  /*0480*/  @!P1 BRA `(.L_x_6) ;  /* 0xfffffffc00e89947 */ /* 0x002fea000383ffff */
.L_x_5:
[----:B------:R-:W-:Y:S05]  /*0490*/  BSYNC.RECONVERGENT B1 ;  /* 0x0000000000017941 */ /* 0x000fea0003800200 */
.L_x_4:
[----:B------:R-:W-:-:S05]  /*04a0*/  VIADD R17, R17, UR4 ;  /* 0x0000000411117c36 */ /* 0x000fca0008000000 */
[----:B------:R-:W-:-:S13]  /*04b0*/  ISETP.GE.AND P1, PT, R17, R5, PT ;  /* 0x000000051100720c */ /* 0x000fda0003f26270 */
[----:B------:R-:W-:Y:S05]  /*04c0*/  @!P1 BRA `(.L_x_7) ;  /* 0xfffffffc00b89947 */ /* 0x000fea000383ffff */
[----:B------:R-:W-:Y:S05]  /*04d0*/  BRA `(.L_x_2) ;  /* 0x0000000400f07947 */ /* 0x000fea0003800000 */
.L_x_3:
[----:B0-----:R-:W0:Y:S01]  /*04e0*/  LDCU UR6, c[0x0][0x398] ;  /* 0x00007300ff0677ac */ /* 0x001e220008000800 */
[----:B------:R-:W-:Y:S01]  /*04f0*/  BSSY.RECONVERGENT B1, `(.L_x_8) ;  /* 0x0000077000017945 */ /* 0x000fe20003800200 */
[----:B0-----:R-:W-:-:S04]  /*0500*/  MOV R5, UR6 ;  /* 0x0000000600057c02 */ /* 0x001fc80008000f00 */
[----:B------:R-:W-:-:S13]  /*0510*/  ISETP.GE.AND P1, PT, R0, R5, PT ;  /* 0x000000050000720c */ /* 0x000fda0003f26270 */
[----:B------:R-:W-:Y:S05]  /*0520*/  @P1 BRA `(.L_x_9) ;  /* 0x0000000400cc1947 */ /* 0x000fea0003800000 */
[----:B------:R-:W-:-:S07]  /*0530*/  MOV R18, R0 ;  /* 0x0000000000127202 */ /* 0x000fce0000000f00 */
.L_x_15:
[----:B0-----:R-:W-:Y:S01]  /*0540*/  CS2R R10, SRZ ;  /* 0x00000000000a7805 */ /* 0x001fe2000001ff00 */
[----:B------:R-:W-:Y:S06]  /*0550*/  @!P0 BRA `(.L_x_10) ;  /* 0x0000000000b88947 */ /* 0x000fec0003800000 */
[----:B------:R-:W-:Y:S01]  /*0560*/  HFMA2 R19, -RZ, RZ, 0, 0 ;  /* 0x00000000ff137431 */ /* 0x000fe200000001ff */
[----:B------:R-:W-:Y:S01]  /*0570*/  BSSY.RECONVERGENT B2, `(.L_x_11) ;  /* 0x000002b000027945 */ /* 0x000fe20003800200 */
[----:B------:R-:W-:-:S07]  /*0580*/  IMAD.MOV.U32 R10, RZ, RZ, RZ ;  /* 0x000000ffff0a7224 */ /* 0x000fce00078e00ff */
.L_x_12:
[----:B------:R-:W0:Y:S08]  /*0590*/  LDC R21, c[0x0][0x398] ;  /* 0x0000e600ff157b82 */ /* 0x000e300000000800 */
[----:B------:R-:W1:Y:S08]  /*05a0*/  LDC.64 R28, c[0x0][0x388] ;  /* 0x0000e200ff1c7b82 */ /* 0x000e700000000a00 */
[----:B------:R-:W2:Y:S01]  /*05b0*/  LDC.64 R4, c[0x0][0x380] ;  /* 0x0000e000ff047b82 */ /* 0x000ea20000000a00 */
[----:B0-----:R-:W-:-:S02]  /*05c0*/  IMAD R9, R19, R21, R18 ;  /* 0x0000001513097224 */ /* 0x001fc400078e0212 */
[----:B------:R-:W-:Y:S02]  /*05d0*/  IMAD R7, R17, R21, R19 ;  /* 0x0000001511077224 */ /* 0x000fe400078e0213 */
[----:B-1----:R-:W-:-:S05]  /*05e0*/  IMAD.WIDE R28, R9, 0x4, R28 ;  /* 0x00000004091c7825 */ /* 0x002fca00078e021c */
[----:B------:R-:W3:Y:S01]  /*05f0*/  LDG.E R11, desc[UR12][R28.64] ;  /* 0x0000000c1c0b7981 */ /* 0x000ee2000c1e1900 */
[----:B--2---:R-:W-:-:S04]  /*0600*/  IMAD.WIDE R4, R7, 0x4, R4 ;  /* 0x0000000407047825 */ /* 0x004fc800078e0204 */
[C---:B------:R-:W-:Y:S02]  /*0610*/  IMAD.WIDE.U32 R14, R21.reuse, 0x4, R28 ;  /* 0x00000004150e7825 */ /* 0x040fe400078e001c */
[----:B------:R-:W3:Y:S04]  /*0620*/  LDG.E.STRONG.SYS R28, desc[UR12][R4.64] ;  /* 0x0000000c041c7981 */ /* 0x000ee8000c1f5900 */
[----:B------:R-:W2:Y:S04]  /*0630*/  LDG.E R27, desc[UR12][R14.64] ;  /* 0x0000000c0e1b7981 */ /* 0x000ea8000c1e1900 */
[----:B------:R-:W2:Y:S01]  /*0640*/  LDG.E.STRONG.SYS R26, desc[UR12][R4.64+0x4] ;  /* 0x0000040c041a7981 */ /* 0x000ea2000c1f5900 */
[----:B------:R-:W-:-:S03]  /*0650*/  IMAD.WIDE.U32 R12, R21, 0x4, R14 ;  /* 0x00000004150c7825 */ /* 0x000fc600078e000e */
[----:B------:R-:W4:Y:S01]  /*0660*/  LDG.E.STRONG.SYS R25, desc[UR12][R4.64+0x8] ;  /* 0x0000080c04197981 */ /* 0x000f22000c1f5900 */
[----:B------:R-:W-:-:S03]  /*0670*/  IMAD.WIDE.U32 R6, R21, 0x4, R12 ;  /* 0x0000000415067825 */ /* 0x000fc600078e000c */
[----:B------:R3:W4:Y:S01]  /*0680*/  LDG.E R20, desc[UR12][R12.64] ;  /* 0x0000000c0c147981 */ /* 0x000722000c1e1900 */
[----:B------:R-:W-:-:S03]  /*0690*/  IMAD.WIDE.U32 R8, R21, 0x4, R6 ;  /* 0x0000000415087825 */ /* 0x000fc600078e0006 */
[----:B------:R-:W5:Y:S01]  /*06a0*/  LDG.E R7, desc[UR12][R6.64] ;  /* 0x0000000c06077981 */ /* 0x000f62000c1e1900 */
[----:B---3--:R-:W-:Y:S02]  /*06b0*/  IMAD R12, R28, R11, R10 ;  /* 0x0000000b1c0c7224 */ /* 0x008fe400078e020a */
[C---:B------:R-:W-:Y:S01]  /*06c0*/  IMAD.WIDE.U32 R10, R21.reuse, 0x4, R8 ;  /* 0x00000004150a7825 */ /* 0x040fe200078e0008 */
[----:B------:R-:W5:Y:S04]  /*06d0*/  LDG.E.STRONG.SYS R28, desc[UR12][R4.64+0xc] ;  /* 0x00000c0c041c7981 */ /* 0x000f68000c1f5900 */
[----:B------:R-:W3:Y:S01]  /*06e0*/  LDG.E R8, desc[UR12][R8.64] ;  /* 0x0000000c08087981 */ /* 0x000ee2000c1e1900 */
[----:B--2---:R-:W-:Y:S02]  /*06f0*/  IMAD R26, R26, R27, R12 ;  /* 0x0000001b1a1a7224 */ /* 0x004fe400078e020c */
[C---:B------:R-:W-:Y:S01]  /*0700*/  IMAD.WIDE.U32 R14, R21.reuse, 0x4, R10 ;  /* 0x00000004150e7825 */ /* 0x040fe200078e000a */
[----:B------:R-:W3:Y:S04]  /*0710*/  LDG.E.STRONG.SYS R27, desc[UR12][R4.64+0x10] ;  /* 0x0000100c041b7981 */ /* 0x000ee8000c1f5900 */
[----:B------:R-:W2:Y:S01]  /*0720*/  LDG.E R10, desc[UR12][R10.64] ;  /* 0x0000000c0a0a7981 */ /* 0x000ea2000c1e1900 */
[----:B------:R-:W-:-:S03]  /*0730*/  IMAD.WIDE.U32 R12, R21, 0x4, R14 ;  /* 0x00000004150c7825 */ /* 0x000fc600078e000e */
[----:B------:R-:W2:Y:S04]  /*0740*/  LDG.E.STRONG.SYS R29, desc[UR12][R4.64+0x14] ;  /* 0x0000140c041d7981 */ /* 0x000ea8000c1f5900 */
[----:B------:R-:W2:Y:S04]  /*0750*/  LDG.E R14, desc[UR12][R14.64] ;  /* 0x0000000c0e0e7981 */ /* 0x000ea8000c1e1900 */
[----:B------:R-:W2:Y:S04]  /*0760*/  LDG.E.STRONG.SYS R21, desc[UR12][R4.64+0x18] ;  /* 0x0000180c04157981 */ /* 0x000ea8000c1f5900 */
[----:B------:R-:W2:Y:S04]  /*0770*/  LDG.E R12, desc[UR12][R12.64] ;  /* 0x0000000c0c0c7981 */ /* 0x000ea8000c1e1900 */
[----:B------:R-:W2:Y:S01]  /*0780*/  LDG.E.STRONG.SYS R6, desc[UR12][R4.64+0x1c] ;  /* 0x00001c0c04067981 */ /* 0x000ea2000c1f5900 */
[----:B----4-:R-:W-:Y:S01]  /*0790*/  IMAD R20, R25, R20, R26 ;  /* 0x0000001419147224 */ /* 0x010fe200078e021a */
[----:B------:R-:W-:-:S04]  /*07a0*/  IADD3 R19, PT, PT, R19, 0x8, RZ ;  /* 0x0000000813137810 */ /* 0x000fc80007ffe0ff */
[----:B------:R-:W-:Y:S01]  /*07b0*/  ISETP.NE.AND P1, PT, R19, R16, PT ;  /* 0x000000101300720c */ /* 0x000fe20003f25270 */
[----:B-----5:R-:W-:-:S04]  /*07c0*/  IMAD R7, R28, R7, R20 ;  /* 0x000000071c077224 */ /* 0x020fc800078e0214 */
[----:B---3--:R-:W-:-:S04]  /*07d0*/  IMAD R7, R27, R8, R7 ;  /* 0x000000081b077224 */ /* 0x008fc800078e0207 */
[----:B--2---:R-:W-:-:S04]  /*07e0*/  IMAD R7, R29, R10, R7 ;  /* 0x0000000a1d077224 */ /* 0x004fc800078e0207 */
[----:B------:R-:W-:-:S04]  /*07f0*/  IMAD R7, R21, R14, R7 ;  /* 0x0000000e15077224 */ /* 0x000fc800078e0207 */
[----:B------:R-:W-:Y:S01]  /*0800*/  IMAD R10, R6, R12, R7 ;  /* 0x0000000c060a7224 */ /* 0x000fe200078e0207 */
[----:B------:R-:W-:Y:S06]  /*0810*/  @P1 BRA `(.L_x_12) ;  /* 0xfffffffc005c1947 */ /* 0x000fec000383ffff */
[----:B------:R-:W-:Y:S05]  /*0820*/  BSYNC.RECONVERGENT B2 ;  /* 0x0000000000027941 */ /* 0x000fea0003800200 */
.L_x_11:
[----:B------:R-:W-:-:S07]  /*0830*/  MOV R11, R16 ;  /* 0x00000010000b7202 */ /* 0x000fce0000000f00 */
.L_x_10:
[----:B------:R-:W-:-:S13]  /*0840*/  ISETP.NE.AND P1, PT, R23, RZ, PT ;  /* 0x000000ff1700720c */ /* 0x000fda0003f25270 */
[----:B------:R-:W-:Y:S05]  /*0850*/  @!P1 BRA `(.L_x_13) ;  /* 0x0000000000dc9947 */ /* 0x000fea0003800000 */
[----:B------:R-:W-:Y:S02]  /*0860*/  IADD3 R4, PT, PT, R23, -0x1, RZ ;  /* 0xffffffff17047810 */ /* 0x000fe40007ffe0ff */
[----:B------:R-:W-:Y:S02]  /*0870*/  ISETP.NE.AND P2, PT, R24, RZ, PT ;  /* 0x000000ff1800720c */ /* 0x000fe40003f45270 */
[----:B------:R-:W-:-:S13]  /*0880*/  ISETP.GE.U32.AND P1, PT, R4, 0x3, PT ;  /* 0x000000030400780c */ /* 0x000fda0003f26070 */
[----:B------:R-:W-:Y:S05]  /*0890*/  @!P1 BRA `(.L_x_14) ;  /* 0x00000000005c9947 */ /* 0x000fea0003800000 */
[----:B------:R-:W0:Y:S08]  /*08a0*/  LDC R15, c[0x0][0x398] ;  /* 0x0000e600ff0f7b82 */ /* 0x000e300000000800 */
[----:B------:R-:W1:Y:S08]  /*08b0*/  LDC.64 R6, c[0x0][0x388] ;  /* 0x0000e200ff067b82 */ /* 0x000e700000000a00 */
[----:B------:R-:W2:Y:S01]  /*08c0*/  LDC.64 R4, c[0x0][0x380] ;  /* 0x0000e000ff047b82 */ /* 0x000ea20000000a00 */
[----:B0-----:R-:W-:-:S04]  /*08d0*/  IMAD R9, R11, R15, R18 ;  /* 0x0000000f0b097224 */ /* 0x001fc800078e0212 */
[----:B-1----:R-:W-:-:S04]  /*08e0*/  IMAD.WIDE R6, R9, 0x4, R6 ;  /* 0x0000000409067825 */ /* 0x002fc800078e0206 */
[----:B------:R-:W-:-:S04]  /*08f0*/  IMAD R9, R17, R15, R11 ;  /* 0x0000000f11097224 */ /* 0x000fc800078e020b */
[----:B--2---:R-:W-:-:S04]  /*0900*/  IMAD.WIDE R4, R9, 0x4, R4 ;  /* 0x0000000409047825 */ /* 0x004fc800078e0204 */
[C---:B------:R-:W-:Y:S01]  /*0910*/  IMAD.WIDE.U32 R8, R15.reuse, 0x4, R6 ;  /* 0x000000040f087825 */ /* 0x040fe200078e0006 */
[----:B------:R-:W2:Y:S04]  /*0920*/  LDG.E.STRONG.SYS R19, desc[UR12][R4.64] ;  /* 0x0000000c04137981 */ /* 0x000ea8000c1f5900 */
[----:B------:R-:W2:Y:S01]  /*0930*/  LDG.E R6, desc[UR12][R6.64] ;  /* 0x0000000c06067981 */ /* 0x000ea2000c1e1900 */
[----:B------:R-:W-:-:S03]  /*0940*/  IMAD.WIDE.U32 R12, R15, 0x4, R8 ;  /* 0x000000040f0c7825 */ /* 0x000fc600078e0008 */
[----:B------:R-:W3:Y:S04]  /*0950*/  LDG.E R8, desc[UR12][R8.64] ;  /* 0x0000000c08087981 */ /* 0x000ee8000c1e1900 */
[----:B------:R-:W3:Y:S01]  /*0960*/  LDG.E.STRONG.SYS R20, desc[UR12][R4.64+0x4] ;  /* 0x0000040c04147981 */ /* 0x000ee2000c1f5900 */
[----:B------:R-:W-:-:S03]  /*0970*/  IMAD.WIDE.U32 R14, R15, 0x4, R12 ;  /* 0x000000040f0e7825 */ /* 0x000fc600078e000c */
[----:B------:R-:W4:Y:S04]  /*0980*/  LDG.E R12, desc[UR12][R12.64] ;  /* 0x0000000c0c0c7981 */ /* 0x000f28000c1e1900 */
[----:B------:R-:W4:Y:S04]  /*0990*/  LDG.E.STRONG.SYS R26, desc[UR12][R4.64+0x8] ;  /* 0x0000080c041a7981 */ /* 0x000f28000c1f5900 */
[----:B------:R-:W5:Y:S04]  /*09a0*/  LDG.E R14, desc[UR12][R14.64] ;  /* 0x0000000c0e0e7981 */ /* 0x000f68000c1e1900 */
[----:B------:R-:W5:Y:S01]  /*09b0*/  LDG.E.STRONG.SYS R28, desc[UR12][R4.64+0xc] ;  /* 0x00000c0c041c7981 */ /* 0x000f62000c1f5900 */
[----:B------:R-:W-:-:S02]  /*09c0*/  VIADD R11, R11, 0x4 ;  /* 0x000000040b0b7836 */ /* 0x000fc40000000000 */
[----:B--2---:R-:W-:-:S04]  /*09d0*/  IMAD R19, R19, R6, R10 ;  /* 0x0000000613137224 */ /* 0x004fc800078e020a */
[----:B---3--:R-:W-:-:S04]  /*09e0*/  IMAD R19, R20, R8, R19 ;  /* 0x0000000814137224 */ /* 0x008fc800078e0213 */
[----:B----4-:R-:W-:-:S04]  /*09f0*/  IMAD R19, R26, R12, R19 ;  /* 0x0000000c1a137224 */ /* 0x010fc800078e0213 */
[----:B-----5:R-:W-:-:S07]  /*0a00*/  IMAD R10, R28, R14, R19 ;  /* 0x0000000e1c0a7224 */ /* 0x020fce00078e0213 */
.L_x_14:
[----:B------:R-:W-:Y:S05]  /*0a10*/  @!P2 BRA `(.L_x_13) ;  /* 0x00000000006ca947 */ /* 0x000fea0003800000 */
[----:B------:R-:W0:Y:S01]  /*0a20*/  LDC R14, c[0x0][0x398] ;  /* 0x0000e600ff0e7b82 */ /* 0x000e220000000800 */
[----:B------:R-:W-:-:S07]  /*0a30*/  ISETP.NE.AND P1, PT, R24, 0x1, PT ;  /* 0x000000011800780c */ /* 0x000fce0003f25270 */
[----:B------:R-:W1:Y:S08]  /*0a40*/  LDC.64 R8, c[0x0][0x388] ;  /* 0x0000e200ff087b82 */ /* 0x000e700000000a00 */
[----:B------:R-:W2:Y:S08]  /*0a50*/  LDC.64 R12, c[0x0][0x380] ;  /* 0x0000e000ff0c7b82 */ /* 0x000eb00000000a00 */
[----:B------:R-:W3:Y:S01]  /*0a60*/  LDC.64 R4, c[0x0][0x380] ;  /* 0x0000e000ff047b82 */ /* 0x000ee20000000a00 */
[----:B0-----:R-:W-:Y:S01]  /*0a70*/  LOP3.LUT R15, R14, 0x1, RZ, 0xc0, !PT ;  /* 0x000000010e0f7812 */ /* 0x001fe200078ec0ff */
[----:B------:R-:W-:-:S03]  /*0a80*/  @P1 IMAD R19, R11, R14, R18 ;  /* 0x0000000e0b131224 */ /* 0x000fc600078e0212 */
[----:B------:R-:W-:Y:S01]  /*0a90*/  ISETP.NE.U32.AND P2, PT, R15, 0x1, PT ;  /* 0x000000010f00780c */ /* 0x000fe20003f45070 */
[----:B------:R-:W-:Y:S01]  /*0aa0*/  @P1 IMAD R15, R17, R14, R11 ;  /* 0x0000000e110f1224 */ /* 0x000fe200078e020b */
[----:B------:R-:W-:Y:S01]  /*0ab0*/  @P1 IADD3 R11, PT, PT, R11, 0x2, RZ ;  /* 0x000000020b0b1810 */ /* 0x000fe20007ffe0ff */
[----:B------:R-:W0:Y:S01]  /*0ac0*/  LDC.64 R6, c[0x0][0x388] ;  /* 0x0000e200ff067b82 */ /* 0x000e220000000a00 */
[----:B-1----:R-:W-:-:S04]  /*0ad0*/  @P1 IMAD.WIDE R8, R19, 0x4, R8 ;  /* 0x0000000413081825 */ /* 0x002fc800078e0208 */
[----:B--2---:R-:W-:-:S05]  /*0ae0*/  @P1 IMAD.WIDE R12, R15, 0x4, R12 ;  /* 0x000000040f0c1825 */ /* 0x004fca00078e020c */
[-C--:B------:R-:W-:Y:S01]  /*0af0*/  @!P2 IMAD R21, R17, R14.reuse, R11 ;  /* 0x0000000e1115a224 */ /* 0x080fe200078e020b */
[----:B------:R-:W2:Y:S01]  /*0b00*/  @P1 LDG.E.STRONG.SYS R19, desc[UR12][R12.64] ;  /* 0x0000000c0c131981 */ /* 0x000ea2000c1f5900 */
[----:B------:R-:W-:Y:S02]  /*0b10*/  @!P2 IMAD R25, R11, R14, R18 ;  /* 0x0000000e0b19a224 */ /* 0x000fe400078e0212 */
[----:B------:R-:W-:Y:S01]  /*0b20*/  @P1 IMAD.WIDE.U32 R14, R14, 0x4, R8 ;  /* 0x000000040e0e1825 */ /* 0x000fe200078e0008 */
[----:B------:R-:W2:Y:S03]  /*0b30*/  @P1 LDG.E R11, desc[UR12][R8.64] ;  /* 0x0000000c080b1981 */ /* 0x000ea6000c1e1900 */
[----:B---3--:R-:W-:Y:S01]  /*0b40*/  @!P2 IMAD.WIDE R4, R21, 0x4, R4 ;  /* 0x000000041504a825 */ /* 0x008fe200078e0204 */
[----:B------:R-:W3:Y:S03]  /*0b50*/  @P1 LDG.E.STRONG.SYS R20, desc[UR12][R12.64+0x4] ;  /* 0x0000040c0c141981 */ /* 0x000ee6000c1f5900 */
[----:B0-----:R-:W-:Y:S01]  /*0b60*/  @!P2 IMAD.WIDE R6, R25, 0x4, R6 ;  /* 0x000000041906a825 */ /* 0x001fe200078e0206 */
[----:B------:R-:W3:Y:S04]  /*0b70*/  @P1 LDG.E R14, desc[UR12][R14.64] ;  /* 0x0000000c0e0e1981 */ /* 0x000ee8000c1e1900 */
[----:B------:R-:W4:Y:S04]  /*0b80*/  @!P2 LDG.E.STRONG.SYS R5, desc[UR12][R4.64] ;  /* 0x0000000c0405a981 */ /* 0x000f28000c1f5900 */
[----:B------:R-:W4:Y:S01]  /*0b90*/  @!P2 LDG.E R6, desc[UR12][R6.64] ;  /* 0x0000000c0606a981 */ /* 0x000f22000c1e1900 */
[----:B--2---:R-:W-:-:S04]  /*0ba0*/  @P1 IMAD R11, R11, R19, R10 ;  /* 0x000000130b0b1224 */ /* 0x004fc800078e020a */
[----:B---3--:R-:W-:-:S04]  /*0bb0*/  @P1 IMAD R10, R14, R20, R11 ;  /* 0x000000140e0a1224 */ /* 0x008fc800078e020b */
[----:B----4-:R-:W-:-:S07]  /*0bc0*/  @!P2 IMAD R10, R5, R6, R10 ;  /* 0x00000006050aa224 */ /* 0x010fce00078e020a */
.L_x_13:
[----:B------:R-:W0:Y:S01]  /*0bd0*/  LDCU UR6, c[0x0][0x398] ;  /* 0x00007300ff0677ac */ /* 0x000e220008000800 */
[----:B------:R-:W1:Y:S01]  /*0be0*/  LDC.64 R6, c[0x0][0x390] ;  /* 0x0000e400ff067b82 */ /* 0x000e620000000a00 */
[----:B0-----:R-:W-:-:S05]  /*0bf0*/  MOV R5, UR6 ;  /* 0x0000000600057c02 */ /* 0x001fca0008000f00 */
[----:B------:R-:W-:Y:S01]  /*0c00*/  IMAD R9, R17, R5, R18 ;  /* 0x0000000511097224 */ /* 0x000fe200078e0212 */
[----:B------:R-:W-:-:S03]  /*0c10*/  IADD3 R18, PT, PT, R18, UR4, RZ ;  /* 0x0000000412127c10 */ /* 0x000fc6000fffe0ff */
[----:B-1----:R-:W-:Y:S01]  /*0c20*/  IMAD.WIDE R6, R9, 0x4, R6 ;  /* 0x0000000409067825 */ /* 0x002fe200078e0206 */
[----:B------:R-:W-:-:S04]  /*0c30*/  ISETP.GE.AND P1, PT, R18, R5, PT ;  /* 0x000000051200720c */ /* 0x000fc80003f26270 */
[----:B------:R0:W-:Y:S09]  /*0c40*/  STG.E desc[UR12][R6.64], R10 ;  /* 0x0000000a06007986 */ /* 0x0001f2000c10190c */
[----:B------:R-:W-:Y:S05]  /*0c50*/  @!P1 BRA `(.L_x_15) ;  /* 0xfffffff800389947 */ /* 0x000fea000383ffff */
.L_x_9:
[----:B------:R-:W-:Y:S05]  /*0c60*/  BSYNC.RECONVERGENT B1 ;  /* 0x0000000000017941 */ /* 0x000fea0003800200 */
.L_x_8:
[----:B------:R-:W-:-:S05]  /*0c70*/  VIADD R17, R17, UR4 ;  /* 0x0000000411117c36 */ /* 0x000fca0008000000 */
[----:B------:R-:W-:-:S13]  /*0c80*/  ISETP.GE.AND P1, PT, R17, R5, PT ;  /* 0x000000051100720c */ /* 0x000fda0003f26270 */
[----:B------:R-:W-:Y:S05]  /*0c90*/  @!P1 BRA `(.L_x_3) ;  /* 0xfffffff800109947 */ /* 0x000fea000383ffff */
.L_x_2:
[----:B------:R-:W-:Y:S05]  /*0ca0*/  BSYNC.RECONVERGENT B0 ;  /* 0x0000000000007941 */ /* 0x000fea0003800200 */
.L_x_1:
[----:B------:R-:W-:-:S04]  /*0cb0*/  UISETP.NE.U32.AND UP0, UPT, UR9, URZ, UPT ;  /* 0x000000ff0900728c */ /* 0x000fc8000bf05070 */
[----:B------:R-:W-:-:S09]  /*0cc0*/  UISETP.NE.AND.EX UP0, UPT, UR10, URZ, UPT, UP0 ;  /* 0x000000ff0a00728c */ /* 0x000fd2000bf05300 */
[----:B------:R-:W-:Y:S05]  /*0cd0*/  BRA.U !UP0, `(.L_x_16) ;  /* 0x0000000508507547 */ /* 0x000fea000b800000 */
[----:B------:R-:W1:Y:S01]  /*0ce0*/  S2R R4, SR_TID.X ;  /* 0x0000000000047919 */ /* 0x000e620000002100 */
[----:B------:R-:W-:Y:S01]  /*0cf0*/  UMOV UR6, 0xffffffff ;  /* 0xffffffff00067882 */ /* 0x000fe20000000000 */
[----:B------:R-:W1:Y:S01]  /*0d00*/  S2R R13, SR_TID.Y ;  /* 0x00000000000d7919 */ /* 0x000e620000002200 */
[----:B0-----:R-:W0:Y:S01]  /*0d10*/  S2R R7, SR_TID.Z ;  /* 0x0000000000077919 */ /* 0x001e220000002300 */
[----:B-1----:R-:W-:-:S04]  /*0d20*/  IADD3 R4, PT, PT, R4, R13, RZ ;  /* 0x0000000d04047210 */ /* 0x002fc80007ffe0ff */
[----:B0-----:R-:W-:Y:S01]  /*0d30*/  LOP3.LUT P1, R4, R4, RZ, R7, 0xfa, !PT ;  /* 0x000000ff04047212 */ /* 0x001fe2000782fa07 */
[----:B------:R-:W-:-:S12]  /*0d40*/  BRA.DIV UR6, `(.L_x_17) ;  /* 0x0000000606387947 */ /* 0x000fd8000b800000 */
[----:B------:R-:W-:Y:S06]  /*0d50*/  BAR.SYNC.DEFER_BLOCKING 0x0 ;  /* 0x0000000000007b1d */ /* 0x000fec0000010000 */
.L_x_31:
[----:B------:R-:W0:Y:S01]  /*0d60*/  LDC R8, c[0x0][0x364] ;  /* 0x0000d900ff087b82 */ /* 0x000e220000000800 */
[----:B------:R-:W-:Y:S04]  /*0d70*/  BSSY B0, `(.L_x_18) ;  /* 0x0000017000007945 */ /* 0x000fe80003800000 */
[----:B------:R-:W-:Y:S05]  /*0d80*/  @P1 BRA `(.L_x_19) ;  /* 0x0000000000541947 */ /* 0x000fea0003800000 */
[----:B------:R-:W1:Y:S01]  /*0d90*/  S2R R10, SR_LANEID ;  /* 0x00000000000a7919 */ /* 0x000e620000000000 */
[----:B------:R-:W-:Y:S02]  /*0da0*/  VOTEU.ANY UR6, UPT, PT ;  /* 0x0000000000067886 */ /* 0x000fe400038e0100 */
[----:B------:R-:W-:Y:S08]  /*0db0*/  FLO.U32 R9, UR6 ;  /* 0x0000000600097d00 */ /* 0x000ff000080e0000 */
[----:B------:R-:W2:Y:S02]  /*0dc0*/  POPC R6, UR6 ;  /* 0x0000000600067d09 */ /* 0x000ea40008000000 */
[----:B--2---:R-:W-:Y:S01]  /*0dd0*/  IMAD R7, R6, UR5, RZ ;  /* 0x0000000506077c24 */ /* 0x004fe2000f8e02ff */
[----:B-1----:R-:W-:-:S13]  /*0de0*/  ISETP.EQ.U32.AND P1, PT, R9, R10, PT ;  /* 0x0000000a0900720c */ /* 0x002fda0003f22070 */
[----:B------:R-:W-:Y:S06]  /*0df0*/  @P1 MEMBAR.ALL.GPU ;  /* 0x0000000000001992 */ /* 0x000fec000000a000 */
[----:B------:R-:W-:-:S00]  /*0e00*/  @P1 ERRBAR ;  /* 0x00000000000019ab */ /* 0x000fc00000000000 */
[----:B------:R-:W-:Y:S06]  /*0e10*/  @P1 CGAERRBAR ;  /* 0x00000000000015ab */ /* 0x000fec0000000000 */
[----:B------:R-:W2:Y:S01]  /*0e20*/  @P1 ATOM.E.ADD.STRONG.GPU PT, R10, desc[UR12][R2.64+0x4], R7 ;  /* 0x80000407020a198a */ /* 0x000ea200081ef10c */
[----:B------:R-:W1:Y:S02]  /*0e30*/  S2R R11, SR_LTMASK ;  /* 0x00000000000b7919 */ /* 0x000e640000003900 */
[----:B-1----:R-:W-:-:S06]  /*0e40*/  LOP3.LUT R11, R11, UR6, RZ, 0xc0, !PT ;  /* 0x000000060b0b7c12 */ /* 0x002fcc000f8ec0ff */
[----:B------:R-:W1:Y:S01]  /*0e50*/  POPC R11, R11 ;  /* 0x0000000b000b7309 */ /* 0x000e620000000000 */
[----:B--2---:R-:W1:Y:S02]  /*0e60*/  SHFL.IDX PT, R6, R10, R9, 0x1f ;  /* 0x00001f090a067589 */ /* 0x004e6400000e0000 */
[----:B-1----:R-:W-:-:S07]  /*0e70*/  IMAD R6, R11, UR5, R6 ;  /* 0x000000050b067c24 */ /* 0x002fce000f8e0206 */
.L_x_20:
[----:B------:R-:W2:Y:S04]  /*0e80*/  LD.E.STRONG.GPU R7, desc[UR12][R2.64+0x4] ;  /* 0x0000040c02077980 */ /* 0x000ea8000c10f900 */
[----:B--2---:R-:W-:Y:S01]  /*0e90*/  CCTL.IVALL ;  /* 0x00000000ff00798f */ /* 0x004fe20002000000 */
[----:B------:R-:W-:Y:S05]  /*0ea0*/  YIELD ;  /* 0x0000000000007946 */ /* 0x000fea0003800000 */
[----:B------:R-:W-:-:S04]  /*0eb0*/  LOP3.LUT R7, R7, R6, RZ, 0x3c, !PT ;  /* 0x0000000607077212 */ /* 0x000fc800078e3cff */
[----:B------:R-:W-:-:S13]  /*0ec0*/  ISETP.GT.AND P1, PT, R7, -0x1, PT ;  /* 0xffffffff0700780c */ /* 0x000fda0003f24270 */
[----:B------:R-:W-:Y:S05]  /*0ed0*/  @P1 BRA `(.L_x_20) ;  /* 0xfffffffc00e81947 */ /* 0x000fea000383ffff */
.L_x_19:
[----:B------:R-:W-:Y:S05]  /*0ee0*/  BSYNC B0 ;  /* 0x0000000000007941 */ /* 0x000fea0003800000 */
.L_x_18:
[----:B------:R-:W0:Y:S02]  /*0ef0*/  S2UR UR6, SR_CTAID.Y ;  /* 0x00000000000679c3 */ /* 0x000e240000002600 */
[----:B0-----:R-:W-:Y:S01]  /*0f00*/  IMAD R7, R8, UR6, R13 ;  /* 0x0000000608077c24 */ /* 0x001fe2000f8e020d */
[----:B------:R-:W-:-:S04]  /*0f10*/  UMOV UR6, 0xffffffff ;  /* 0xffffffff00067882 */ /* 0x000fc80000000000 */
[----:B------:R-:W-:Y:S01]  /*0f20*/  LOP3.LUT P1, RZ, R7, R0, RZ, 0xfc, !PT ;  /* 0x0000000007ff7212 */ /* 0x000fe2000782fcff */
[----:B------:R-:W-:-:S12]  /*0f30*/  BRA.DIV UR6, `(.L_x_21) ;  /* 0x0000000206ec7947 */ /* 0x000fd8000b800000 */
[----:B------:R-:W-:Y:S06]  /*0f40*/  BAR.SYNC.DEFER_BLOCKING 0x0 ;  /* 0x0000000000007b1d */ /* 0x000fec0000010000 */
.L_x_34:
[----:B------:R-:W-:Y:S01]  /*0f50*/  BSSY.RECONVERGENT B0, `(.L_x_22) ;  /* 0x0000009000007945 */ /* 0x000fe20003800200 */
[----:B------:R-:W-:-:S03]  /*0f60*/  ISETP.NE.AND P2, PT, R4, RZ, PT ;  /* 0x000000ff0400720c */ /* 0x000fc60003f45270 */
[----:B------:R-:W-:Y:S10]  /*0f70*/  @P1 BRA `(.L_x_23) ;  /* 0x0000000000181947 */ /* 0x000ff40003800000 */
[----:B------:R-:W0:Y:S01]  /*0f80*/  LDC.64 R6, c[0x0][0x380] ;  /* 0x0000e000ff067b82 */ /* 0x000e220000000a00 */
[----:B------:R-:W-:-:S04]  /*0f90*/  IMAD R5, R5, R5, RZ ;  /* 0x0000000505057224 */ /* 0x000fc800078e02ff */
[----:B0-----:R-:W-:-:S05]  /*0fa0*/  IMAD.WIDE.U32 R6, R5, 0x4, R6 ;  /* 0x0000000405067825 */ /* 0x001fca00078e0006 */
[----:B------:R-:W2:Y:S02]  /*0fb0*/  LDG.E.STRONG.SYS R4, desc[UR12][R6.64+0xfc] ;  /* 0x0000fc0c06047981 */ /* 0x000ea4000c1f5900 */
[----:B--2---:R-:W-:-:S05]  /*0fc0*/  IADD3 R5, PT, PT, R4, 0x1, RZ ;  /* 0x0000000104057810 */ /* 0x004fca0007ffe0ff */
[----:B------:R0:W-:Y:S02]  /*0fd0*/  STG.E.STRONG.SYS desc[UR12][R6.64+0xfc], R5 ;  /* 0x0000fc0506007986 */ /* 0x0001e4000c11590c */
.L_x_23:
[----:B------:R-:W-:Y:S05]  /*0fe0*/  BSYNC.RECONVERGENT B0 ;  /* 0x0000000000007941 */ /* 0x000fea0003800200 */
.L_x_22:
[----:B------:R-:W-:-:S03]  /*0ff0*/  UMOV UR6, 0xffffffff ;  /* 0xffffffff00067882 */ /* 0x000fc60000000000 */
[----:B------:R-:W-:Y:S05]  /*1000*/  BRA.DIV UR6, `(.L_x_24) ;  /* 0x0000000206e87947 */ /* 0x000fea000b800000 */
[----:B------:R-:W-:Y:S06]  /*1010*/  BAR.SYNC.DEFER_BLOCKING 0x0 ;  /* 0x0000000000007b1d */ /* 0x000fec0000010000 */
.L_x_37:
[----:B------:R-:W-:Y:S04]  /*1020*/  BSSY B0, `(.L_x_25) ;  /* 0x0000017000007945 */ /* 0x000fe80003800000 */
[----:B------:R-:W-:Y:S05]  /*1030*/  @P2 BRA `(.L_x_26) ;  /* 0x0000000000542947 */ /* 0x000fea0003800000 */
[----:B0-----:R-:W0:Y:S01]  /*1040*/  S2R R5, SR_LANEID ;  /* 0x0000000000057919 */ /* 0x001e220000000000 */
[----:B------:R-:W-:Y:S02]  /*1050*/  VOTEU.ANY UR6, UPT, PT ;  /* 0x0000000000067886 */ /* 0x000fe400038e0100 */
[----:B------:R-:W0:Y:S08]  /*1060*/  FLO.U32 R6, UR6 ;  /* 0x0000000600067d00 */ /* 0x000e3000080e0000 */
[----:B------:R-:W1:Y:S01]  /*1070*/  POPC R4, UR6 ;  /* 0x0000000600047d09 */ /* 0x000e620008000000 */
[----:B0-----:R-:W-:Y:S01]  /*1080*/  ISETP.EQ.U32.AND P1, PT, R6, R5, PT ;  /* 0x000000050600720c */ /* 0x001fe20003f22070 */
[----:B-1----:R-:W-:-:S12]  /*1090*/  IMAD R5, R4, UR5, RZ ;  /* 0x0000000504057c24 */ /* 0x002fd8000f8e02ff */
[----:B------:R-:W-:Y:S06]  /*10a0*/  @P1 MEMBAR.ALL.GPU ;  /* 0x0000000000001992 */ /* 0x000fec000000a000 */
[----:B------:R-:W-:-:S00]  /*10b0*/  @P1 ERRBAR ;  /* 0x00000000000019ab */ /* 0x000fc00000000000 */
[----:B------:R-:W-:Y:S06]  /*10c0*/  @P1 CGAERRBAR ;  /* 0x00000000000015ab */ /* 0x000fec0000000000 */
[----:B------:R-:W2:Y:S01]  /*10d0*/  @P1 ATOM.E.ADD.STRONG.GPU PT, R5, desc[UR12][R2.64+0x4], R5 ;  /* 0x800004050205198a */ /* 0x000ea200081ef10c */
[----:B------:R-:W0:Y:S02]  /*10e0*/  S2R R7, SR_LTMASK ;  /* 0x0000000000077919 */ /* 0x000e240000003900 */
[----:B0-----:R-:W-:-:S06]  /*10f0*/  LOP3.LUT R7, R7, UR6, RZ, 0xc0, !PT ;  /* 0x0000000607077c12 */ /* 0x001fcc000f8ec0ff */
[----:B------:R-:W0:Y:S01]  /*1100*/  POPC R7, R7 ;  /* 0x0000000700077309 */ /* 0x000e220000000000 */
[----:B--2---:R-:W0:Y:S02]  /*1110*/  SHFL.IDX PT, R4, R5, R6, 0x1f ;  /* 0x00001f0605047589 */ /* 0x004e2400000e0000 */
[----:B0-----:R-:W-:-:S07]  /*1120*/  IMAD R4, R7, UR5, R4 ;  /* 0x0000000507047c24 */ /* 0x001fce000f8e0204 */
.L_x_27:
[----:B------:R-:W2:Y:S04]  /*1130*/  LD.E.STRONG.GPU R5, desc[UR12][R2.64+0x4] ;  /* 0x0000040c02057980 */ /* 0x000ea8000c10f900 */
[----:B--2---:R-:W-:Y:S01]  /*1140*/  CCTL.IVALL ;  /* 0x00000000ff00798f */ /* 0x004fe20002000000 */
[----:B------:R-:W-:Y:S05]  /*1150*/  YIELD ;  /* 0x0000000000007946 */ /* 0x000fea0003800000 */
[----:B------:R-:W-:-:S04]  /*1160*/  LOP3.LUT R5, R5, R4, RZ, 0x3c, !PT ;  /* 0x0000000405057212 */ /* 0x000fc800078e3cff */
[----:B------:R-:W-:-:S13]  /*1170*/  ISETP.GT.AND P1, PT, R5, -0x1, PT ;  /* 0xffffffff0500780c */ /* 0x000fda0003f24270 */
[----:B------:R-:W-:Y:S05]  /*1180*/  @P1 BRA `(.L_x_27) ;  /* 0xfffffffc00e81947 */ /* 0x000fea000383ffff */
.L_x_26:
[----:B------:R-:W-:Y:S05]  /*1190*/  BSYNC B0 ;  /* 0x0000000000007941 */ /* 0x000fea0003800000 */
.L_x_25:
[----:B------:R-:W-:-:S03]  /*11a0*/  UMOV UR6, 0xffffffff ;  /* 0xffffffff00067882 */ /* 0x000fc60000000000 */
[----:B------:R-:W-:Y:S05]  /*11b0*/  BRA.DIV UR6, `(.L_x_28) ;  /* 0x0000000206ac7947 */ /* 0x000fea000b800000 */
[----:B------:R-:W-:Y:S06]  /*11c0*/  BAR.SYNC.DEFER_BLOCKING 0x0 ;  /* 0x0000000000007b1d */ /* 0x000fec0000010000 */
.L_x_40:
[----:B------:R-:W1:Y:S01]  /*11d0*/  LDCU UR6, c[0x0][0x39c] ;  /* 0x00007380ff0677ac */ /* 0x000e620008000800 */
[----:B------:R-:W-:-:S04]  /*11e0*/  IADD3 R22, PT, PT, R22, 0x1, RZ ;  /* 0x0000000116167810 */ /* 0x000fc80007ffe0ff */
[----:B-1----:R-:W-:-:S13]  /*11f0*/  ISETP.NE.AND P1, PT, R22, UR6, PT ;  /* 0x0000000616007c0c */ /* 0x002fda000bf25270 */
[----:B------:R-:W-:Y:S05]  /*1200*/  @P1 BRA `(.L_x_0) ;  /* 0xfffffff0001c1947 */ /* 0x000fea000383ffff */
[----:B------:R-:W-:Y:S05]  /*1210*/  EXIT ;  /* 0x000000000000794d */ /* 0x000fea0003800000 */
.L_x_16:
[----:B------:R-:W-:Y:S05]  /*1220*/  BPT.TRAP 0x1 ;  /* 0x000000040000795c */ /* 0x000fea0000300000 */
.L_x_17:
[----:B------:R-:W-:Y:S01]  /*1230*/  HFMA2 R8, -RZ, RZ, 0, 0 ;  /* 0x00000000ff087431 */ /* 0x000fe200000001ff */
[----:B------:R-:W-:Y:S01]  /*1240*/  BSSY B0, `(.L_x_29) ;  /* 0x0000009000007945 */ /* 0x000fe20003800000 */
[----:B0-----:R-:W-:Y:S01]  /*1250*/  IMAD.MOV.U32 R7, RZ, RZ, 0x0 ;  /* 0x00000000ff077424 */ /* 0x001fe200078e00ff */
[----:B------:R-:W-:-:S07]  /*1260*/  MOV R6, 0xffffffff ;  /* 0xffffffff00067802 */ /* 0x000fce0000000f00 */
[----:B------:R-:W-:Y:S05]  /*1270*/  WARPSYNC.COLLECTIVE.ALL `(.L_x_30) ;  /* 0x0000000000147948 */ /* 0x000fea0003c00000 */
[----:B------:R-:W-:-:S04]  /*1280*/  SHF.L.U32 R8, R8, 0x10, RZ ;  /* 0x0000001008087819 */ /* 0x000fc800000006ff */
[----:B------:R-:W-:-:S05]  /*1290*/  LOP3.LUT R8, R8, 0xf, R7, 0xf8, !PT ;  /* 0x0000000f08087812 */ /* 0x000fca00078ef807 */
[----:B------:R0:W-:Y:S02]  /*12a0*/  BAR.SYNC.DEFER_BLOCKING R8, R8 ;  /* 0x000000080000731d */ /* 0x0001e40000010000 */
[----:B0-----:R-:W-:-:S04]  /*12b0*/  SHF.R.U32 R8, R8, 0x10, RZ ;  /* 0x0000001008087819 */ /* 0x001fc800000016ff */
[----:B------:R-:W-:Y:S05]  /*12c0*/  ENDCOLLECTIVE ;  /* 0x000000000000791b */ /* 0x000fea0003800000 */
.L_x_30:
[----:B------:R-:W-:Y:S05]  /*12d0*/  BSYNC B0 ;  /* 0x0000000000007941 */ /* 0x000fea0003800000 */
.L_x_29:
[----:B------:R-:W-:Y:S05]  /*12e0*/  BRA `(.L_x_31) ;  /* 0xfffffff8009c7947 */ /* 0x000fea000383ffff */
.L_x_21:
[----:B------:R-:W-:Y:S01]  /*12f0*/  HFMA2 R7, -RZ, RZ, 0, 0 ;  /* 0x00000000ff077431 */ /* 0x000fe200000001ff */
[----:B------:R-:W-:Y:S01]  /*1300*/  BSSY B0, `(.L_x_32) ;  /* 0x0000009000007945 */ /* 0x000fe20003800000 */
[----:B------:R-:W-:Y:S01]  /*1310*/  IMAD.MOV.U32 R8, RZ, RZ, 0x0 ;  /* 0x00000000ff087424 */ /* 0x000fe200078e00ff */
[----:B------:R-:W-:-:S07]  /*1320*/  MOV R6, 0xffffffff ;  /* 0xffffffff00067802 */ /* 0x000fce0000000f00 */
[----:B------:R-:W-:Y:S05]  /*1330*/  WARPSYNC.COLLECTIVE.ALL `(.L_x_33) ;  /* 0x0000000000147948 */ /* 0x000fea0003c00000 */
[----:B------:R-:W-:-:S04]  /*1340*/  SHF.L.U32 R8, R8, 0x10, RZ ;  /* 0x0000001008087819 */ /* 0x000fc800000006ff */
[----:B------:R-:W-:-:S05]  /*1350*/  LOP3.LUT R8, R8, 0xf, R7, 0xf8, !PT ;  /* 0x0000000f08087812 */ /* 0x000fca00078ef807 */
[----:B------:R0:W-:Y:S02]  /*1360*/  BAR.SYNC.DEFER_BLOCKING R8, R8 ;  /* 0x000000080000731d */ /* 0x0001e40000010000 */
[----:B0-----:R-:W-:-:S04]  /*1370*/  SHF.R.U32 R8, R8, 0x10, RZ ;  /* 0x0000001008087819 */ /* 0x001fc800000016ff */
[----:B------:R-:W-:Y:S05]  /*1380*/  ENDCOLLECTIVE ;  /* 0x000000000000791b */ /* 0x000fea0003800000 */
.L_x_33:
[----:B------:R-:W-:Y:S05]  /*1390*/  BSYNC B0 ;  /* 0x0000000000007941 */ /* 0x000fea0003800000 */
.L_x_32:
[----:B------:R-:W-:Y:S05]  /*13a0*/  BRA `(.L_x_34) ;  /* 0xfffffff800e87947 */ /* 0x000fea000383ffff */
.L_x_24:
[----:B0-----:R-:W-:Y:S01]  /*13b0*/  HFMA2 R7, -RZ, RZ, 0, 0 ;  /* 0x00000000ff077431 */ /* 0x001fe200000001ff */
[----:B------:R-:W-:Y:S01]  /*13c0*/  BSSY B0, `(.L_x_35) ;  /* 0x0000009000007945 */ /* 0x000fe20003800000 */
[----:B------:R-:W-:Y:S01]  /*13d0*/  MOV R8, 0x0 ;  /* 0x0000000000087802 */ /* 0x000fe20000000f00 */
[----:B------:R-:W-:-:S07]  /*13e0*/  IMAD.MOV.U32 R6, RZ, RZ, -0x1 ;  /* 0xffffffffff067424 */ /* 0x000fce00078e00ff */
[----:B------:R-:W-:Y:S05]  /*13f0*/  WARPSYNC.COLLECTIVE.ALL `(.L_x_36) ;  /* 0x0000000000147948 */ /* 0x000fea0003c00000 */
[----:B------:R-:W-:-:S04]  /*1400*/  SHF.L.U32 R8, R8, 0x10, RZ ;  /* 0x0000001008087819 */ /* 0x000fc800000006ff */
[----:B------:R-:W-:-:S05]  /*1410*/  LOP3.LUT R8, R8, 0xf, R7, 0xf8, !PT ;  /* 0x0000000f08087812 */ /* 0x000fca00078ef807 */
[----:B------:R0:W-:Y:S02]  /*1420*/  BAR.SYNC.DEFER_BLOCKING R8, R8 ;  /* 0x000000080000731d */ /* 0x0001e40000010000 */
[----:B0-----:R-:W-:-:S04]  /*1430*/  SHF.R.U32 R8, R8, 0x10, RZ ;  /* 0x0000001008087819 */ /* 0x001fc800000016ff */
[----:B------:R-:W-:Y:S05]  /*1440*/  ENDCOLLECTIVE ;  /* 0x000000000000791b */ /* 0x000fea0003800000 */
.L_x_36:
[----:B------:R-:W-:Y:S05]  /*1450*/  BSYNC B0 ;  /* 0x0000000000007941 */ /* 0x000fea0003800000 */
.L_x_35:
[----:B------:R-:W-:Y:S05]  /*1460*/  BRA `(.L_x_37) ;  /* 0xfffffff800ec7947 */ /* 0x000fea000383ffff */
.L_x_28:
[----:B0-----:R-:W-:Y:S01]  /*1470*/  HFMA2 R7, -RZ, RZ, 0, 0 ;  /* 0x00000000ff077431 */ /* 0x001fe200000001ff */
[----:B------:R-:W-:Y:S01]  /*1480*/  BSSY B0, `(.L_x_38) ;  /* 0x0000009000007945 */ /* 0x000fe20003800000 */
[----:B------:R-:W-:Y:S02]  /*1490*/  MOV R8, 0x0 ;  /* 0x0000000000087802 */ /* 0x000fe40000000f00 */
[----:B------:R-:W-:-:S07]  /*14a0*/  MOV R6, 0xffffffff ;  /* 0xffffffff00067802 */ /* 0x000fce0000000f00 */
[----:B------:R-:W-:Y:S05]  /*14b0*/  WARPSYNC.COLLECTIVE.ALL `(.L_x_39) ;  /* 0x0000000000147948 */ /* 0x000fea0003c00000 */
[----:B------:R-:W-:-:S04]  /*14c0*/  SHF.L.U32 R8, R8, 0x10, RZ ;  /* 0x0000001008087819 */ /* 0x000fc800000006ff */
[----:B------:R-:W-:-:S05]  /*14d0*/  LOP3.LUT R8, R8, 0xf, R7, 0xf8, !PT ;  /* 0x0000000f08087812 */ /* 0x000fca00078ef807 */
[----:B------:R0:W-:Y:S02]  /*14e0*/  BAR.SYNC.DEFER_BLOCKING R8, R8 ;  /* 0x000000080000731d */ /* 0x0001e40000010000 */
[----:B0-----:R-:W-:-:S04]  /*14f0*/  SHF.R.U32 R8, R8, 0x10, RZ ;  /* 0x0000001008087819 */ /* 0x001fc800000016ff */
[----:B------:R-:W-:Y:S05]  /*1500*/  ENDCOLLECTIVE ;  /* 0x000000000000791b */ /* 0x000fea0003800000 */
.L_x_39:
[----:B------:R-:W-:Y:S05]  /*1510*/  BSYNC B0 ;  /* 0x0000000000007941 */ /* 0x000fea0003800000 */
.L_x_38:
[----:B------:R-:W-:Y:S05]  /*1520*/  BRA `(.L_x_40) ;  /* 0xfffffffc00287947 */ /* 0x000fea000383ffff */
.L_x_41:
[----:B------:R-:W-:-:S00]  /*1530*/  BRA `(.L_x_41) ;  /* 0xfffffffc00fc7947 */ /* 0x000fc0000383ffff */
[----:B------:R-:W-:-:S00]  /*1540*/  NOP ;  /* 0x0000000000007918 */ /* 0x000fc00000000000 */
        /* <DEDUP_REMOVED lines=11> */
.L_x_42:


//--------------------- .nv.shared.reserved.0     --------------------------
	.section	.nv.shared.reserved.0,"aw",@nobits
	.weak		__nv_reservedSMEM_offset_0_alias
	.size		__nv_reservedSMEM_offset_0_alias, 0, 64
	.other		__nv_reservedSMEM_offset_0_alias,@"STO_CUDA_RESERVED_SHARED STV_DEFAULT"
__nv_reservedSMEM_offset_0_alias:
	.zero		0
	.zero		64


//--------------------- .nv.constant0._Z6matmulPViPiS1_ii --------------------------
	.section	.nv.constant0._Z6matmulPViPiS1_ii,"a",@progbits
	.sectionflags	@""
	.align	4
.nv.constant0._Z6matmulPViPiS1_ii:
	.zero		928


//--------------------- SYMBOLS --------------------------

	.type		.nv.reservedSmem.offset0,@object
	.size		.nv.reservedSmem.offset0,0x4
